//
// Generated by NVIDIA NVVM Compiler
//
// Compiler Build ID: CL-36424714
// Cuda compilation tools, release 13.0, V13.0.88
// Based on NVVM 20.0.0
//

.version 9.0
.target sm_100
.address_size 64

	// .globl	_Z4pickPfS_ii
// _ZZ4pickPfS_iiE9packedmax has been demoted

.visible .entry _Z4pickPfS_ii(
	.param .u64 .ptr .align 1 _Z4pickPfS_ii_param_0,
	.param .u64 .ptr .align 1 _Z4pickPfS_ii_param_1,
	.param .u32 _Z4pickPfS_ii_param_2,
	.param .u32 _Z4pickPfS_ii_param_3
)
{
	.reg .pred 	%p<7>;
	.reg .b32 	%r<15>;
	.reg .b64 	%rd<19>;
	// demoted variable
	.shared .align 8 .u64 _ZZ4pickPfS_iiE9packedmax;
	ld.param.u64 	%rd3, [_Z4pickPfS_ii_param_0];
	ld.param.u64 	%rd2, [_Z4pickPfS_ii_param_1];
	ld.param.u32 	%r5, [_Z4pickPfS_ii_param_2];
	ld.param.u32 	%r6, [_Z4pickPfS_ii_param_3];
	cvta.to.global.u64 	%rd1, %rd3;
	mov.u32 	%r1, %tid.x;
	setp.ne.s32 	%p1, %r1, 0;
	@%p1 bra 	$L__BB0_2;
	mov.b64 	%rd4, 0;
	st.shared.u64 	[_ZZ4pickPfS_iiE9packedmax], %rd4;
$L__BB0_2:
	bar.sync 	0;
	setp.ge.s32 	%p2, %r1, %r5;
	@%p2 bra 	$L__BB0_5;
	mov.u32 	%r2, %ntid.x;
	mov.u32 	%r14, %r1;
$L__BB0_4:
	cvt.s64.s32 	%rd5, %r14;
	mul.wide.s32 	%rd6, %r14, 4;
	add.s64 	%rd7, %rd1, %rd6;
	ld.global.u32 	%r7, [%rd7];
	setp.gt.s32 	%p3, %r7, -1;
	selp.b32 	%r8, -2147483648, -1, %p3;
	xor.b32  	%r9, %r8, %r7;
	cvt.u64.u32 	%rd8, %r9;
	shl.b64 	%rd9, %rd8, 32;
	or.b64  	%rd10, %rd9, %rd5;
	atom.shared.max.u64 	%rd11, [_ZZ4pickPfS_iiE9packedmax], %rd10;
	add.s32 	%r14, %r14, %r2;
	setp.lt.s32 	%p4, %r14, %r5;
	@%p4 bra 	$L__BB0_4;
$L__BB0_5:
	setp.ne.s32 	%p5, %r1, 0;
	bar.sync 	0;
	@%p5 bra 	$L__BB0_7;
	ld.shared.u64 	%rd12, [_ZZ4pickPfS_iiE9packedmax];
	shl.b64 	%rd13, %rd12, 2;
	and.b64  	%rd14, %rd13, 17179869180;
	add.s64 	%rd15, %rd1, %rd14;
	mov.b32 	%r10, -8388608;
	st.global.u32 	[%rd15], %r10;
	{ .reg .b32 tmp; mov.b64 {tmp, %r11}, %rd12; }
	setp.gt.s64 	%p6, %rd12, -1;
	selp.b32 	%r12, -1, -2147483648, %p6;
	xor.b32  	%r13, %r12, %r11;
	cvta.to.global.u64 	%rd16, %rd2;
	mul.wide.s32 	%rd17, %r6, 4;
	add.s64 	%rd18, %rd16, %rd17;
	st.global.u32 	[%rd18], %r13;
$L__BB0_7:
	ret;

}


// ===== COMPILED SASS (sm_100) =====

	.target	sm_100

	.elftype	@"ET_EXEC"


//--------------------- .note.nv.tkinfo           --------------------------
	.section	.note.nv.tkinfo,"",@"SHT_NOTE"
	.sectionflags	@"SHF_NOTE_NV_TKINFO"
	.tkinfo
        /*0018*/ 	.word	0x00000002
        /*0030*/ 	.string	""
        /*0030*/ 	.string	"ptxas"
        /*0030*/ 	.string	"Cuda compilation tools, release 13.0, V13.0.88"
        /*0030*/ 	.string	"Build cuda_13.0.r13.0/compiler.36424714_0"
        /*0030*/ 	.string	"-arch sm_100 -m 64 "



//--------------------- .note.nv.cuinfo           --------------------------
	.section	.note.nv.cuinfo,"",@"SHT_NOTE"
	.sectionflags	@"SHF_NOTE_NV_CUINFO"
        /*0018*/ 	.short	0x0002
        /*001a*/ 	.short	0x0064
        /*001c*/ 	.short	0x0082
	.zero		2


//--------------------- .nv.info                  --------------------------
	.section	.nv.info,"",@"SHT_CUDA_INFO"
	.align	4


	//----- nvinfo : EIATTR_REGCOUNT
	.align		4
        /*0000*/ 	.byte	0x04, 0x2f
        /*0002*/ 	.short	(.L_1 - .L_0)
	.align		4
.L_0:
        /*0004*/ 	.word	index@(_Z4pickPfS_ii)
        /*0008*/ 	.word	0x00000010


	//----- nvinfo : EIATTR_FRAME_SIZE
	.align		4
.L_1:
        /*000c*/ 	.byte	0x04, 0x11
        /*000e*/ 	.short	(.L_3 - .L_2)
	.align		4
.L_2:
        /*0010*/ 	.word	index@(_Z4pickPfS_ii)
        /*0014*/ 	.word	0x00000000


	//----- nvinfo : EIATTR_MIN_STACK_SIZE
	.align		4
.L_3:
        /*0018*/ 	.byte	0x04, 0x12
        /*001a*/ 	.short	(.L_5 - .L_4)
	.align		4
.L_4:
        /*001c*/ 	.word	index@(_Z4pickPfS_ii)
        /*0020*/ 	.word	0x00000000
.L_5:


//--------------------- .nv.compat                --------------------------
	.section	.nv.compat,"",@"SHT_CUDA_COMPAT_INFO"
	.align	4
        /*0000*/ 	.byte	0x02, 0x09, 0x00, 0x00, 0x02, 0x02, 0x01, 0x00, 0x02, 0x05, 0x05, 0x00, 0x03, 0x07, 0x01, 0x01
        /*0010*/ 	.byte	0x02, 0x03, 0x00, 0x00, 0x02, 0x06, 0x01, 0x00, 0x04, 0x0b, 0x08, 0x00, 0x09, 0x00, 0x00, 0x00
        /*0020*/ 	.byte	0x00, 0x00, 0x00, 0x00


//--------------------- .nv.info._Z4pickPfS_ii    --------------------------
	.section	.nv.info._Z4pickPfS_ii,"",@"SHT_CUDA_INFO"
	.sectionflags	@""
	.align	4


	//----- nvinfo : EIATTR_CUDA_API_VERSION
	.align		4
        /*0000*/ 	.byte	0x04, 0x37
        /*0002*/ 	.short	(.L_7 - .L_6)
.L_6:
        /*0004*/ 	.word	0x00000082


	//----- nvinfo : EIATTR_KPARAM_INFO
	.align		4
.L_7:
        /*0008*/ 	.byte	0x04, 0x17
        /*000a*/ 	.short	(.L_9 - .L_8)
.L_8:
        /*000c*/ 	.word	0x00000000
        /*0010*/ 	.short	0x0003
        /*0012*/ 	.short	0x0014
        /*0014*/ 	.byte	0x00, 0xf0, 0x11, 0x00


	//----- nvinfo : EIATTR_KPARAM_INFO
	.align		4
.L_9:
        /*0018*/ 	.byte	0x04, 0x17
        /*001a*/ 	.short	(.L_11 - .L_10)
.L_10:
        /*001c*/ 	.word	0x00000000
        /*0020*/ 	.short	0x0002
        /*0022*/ 	.short	0x0010
        /*0024*/ 	.byte	0x00, 0xf0, 0x11, 0x00


	//----- nvinfo : EIATTR_KPARAM_INFO
	.align		4
.L_11:
        /*0028*/ 	.byte	0x04, 0x17
        /*002a*/ 	.short	(.L_13 - .L_12)
.L_12:
        /*002c*/ 	.word	0x00000000
        /*0030*/ 	.short	0x0001
        /*0032*/ 	.short	0x0008
        /*0034*/ 	.byte	0x00, 0xf5, 0x21, 0x00


	//----- nvinfo : EIATTR_KPARAM_INFO
	.align		4
.L_13:
        /*0038*/ 	.byte	0x04, 0x17
        /*003a*/ 	.short	(.L_15 - .L_14)
.L_14:
        /*003c*/ 	.word	0x00000000
        /*0040*/ 	.short	0x0000
        /*0042*/ 	.short	0x0000
        /*0044*/ 	.byte	0x00, 0xf5, 0x21, 0x00


	//----- nvinfo : EIATTR_SPARSE_MMA_MASK
	.align		4
.L_15:
        /*0048*/ 	.byte	0x03, 0x50
        /*004a*/ 	.short	0x0000


	//----- nvinfo : EIATTR_MAXREG_COUNT
	.align		4
        /*004c*/ 	.byte	0x03, 0x1b
        /*004e*/ 	.short	0x00ff


	//----- nvinfo : EIATTR_NUM_BARRIERS
	.align		4
        /*0050*/ 	.byte	0x02, 0x4c
        /*0052*/ 	.byte	0x01
	.zero		1


	//----- nvinfo : EIATTR_MERCURY_ISA_VERSION
	.align		4
        /*0054*/ 	.byte	0x03, 0x5f
        /*0056*/ 	.short	0x0101


	//----- nvinfo : EIATTR_VRC_CTA_INIT_COUNT
	.align		4
        /*0058*/ 	.byte	0x02, 0x4a
	.zero		1
	.zero		1


	//----- nvinfo : EIATTR_EXIT_INSTR_OFFSETS
	.align		4
        /*005c*/ 	.byte	0x04, 0x1c
        /*005e*/ 	.short	(.L_17 - .L_16)


	//   ....[0]....
.L_16:
        /*0060*/ 	.word	0x00000290


	//   ....[1]....
        /*0064*/ 	.word	0x00000400


	//----- nvinfo : EIATTR_CRS_STACK_SIZE
	.align		4
.L_17:
        /*0068*/ 	.byte	0x04, 0x1e
        /*006a*/ 	.short	(.L_19 - .L_18)
.L_18:
        /*006c*/ 	.word	0x00000000


	//----- nvinfo : EIATTR_CBANK_PARAM_SIZE
	.align		4
.L_19:
        /*0070*/ 	.byte	0x03, 0x19
        /*0072*/ 	.short	0x0018


	//----- nvinfo : EIATTR_PARAM_CBANK
	.align		4
        /*0074*/ 	.byte	0x04, 0x0a
        /*0076*/ 	.short	(.L_21 - .L_20)
	.align		4
.L_20:
        /*0078*/ 	.word	index@(.nv.constant0._Z4pickPfS_ii)
        /*007c*/ 	.short	0x0380
        /*007e*/ 	.short	0x0018


	//----- nvinfo : EIATTR_SW_WAR
	.align		4
.L_21:
        /*0080*/ 	.byte	0x04, 0x36
        /*0082*/ 	.short	(.L_23 - .L_22)
.L_22:
        /*0084*/ 	.word	0x00000008
.L_23:


//--------------------- .nv.callgraph             --------------------------
	.section	.nv.callgraph,"",@"SHT_CUDA_CALLGRAPH"
	.align	4
	.sectionentsize	8
	.align		4
        /*0000*/ 	.word	0x00000000
	.align		4
        /*0004*/ 	.word	0xffffffff
	.align		4
        /*0008*/ 	.word	0x00000000
	.align		4
        /*000c*/ 	.word	0xfffffffe
	.align		4
        /*0010*/ 	.word	0x00000000
	.align		4
        /*0014*/ 	.word	0xfffffffd
	.align		4
        /*0018*/ 	.word	0x00000000
	.align		4
        /*001c*/ 	.word	0xfffffffc


//--------------------- .text._Z4pickPfS_ii       --------------------------
	.section	.text._Z4pickPfS_ii,"ax",@progbits
	.align	128
        .global         _Z4pickPfS_ii
        .type           _Z4pickPfS_ii,@function
        .size           _Z4pickPfS_ii,(.L_x_7 - _Z4pickPfS_ii)
        .other          _Z4pickPfS_ii,@"STO_CUDA_ENTRY STV_DEFAULT"
_Z4pickPfS_ii:
.text._Z4pickPfS_ii:
[----:B------:R-:W-:Y:S01]  /*0000*/  LDC R1, c[0x0][0x37c] ;  /* 0x0000df00ff017b82 */ /* 0x000fe20000000800 */
[----:B------:R-:W0:Y:S01]  /*0010*/  S2R R8, SR_TID.X ;  /* 0x0000000000087919 */ /* 0x000e220000002100 */
[----:B------:R-:W1:Y:S01]  /*0020*/  LDCU UR4, c[0x0][0x390] ;  /* 0x00007200ff0477ac */ /* 0x000e620008000800 */
[----:B------:R-:W-:Y:S01]  /*0030*/  BSSY.RECONVERGENT B0, `(.L_x_0) ;  /* 0x0000023000007945 */ /* 0x000fe20003800200 */
[----:B------:R-:W2:Y:S01]  /*0040*/  LDCU.64 UR6, c[0x0][0x358] ;  /* 0x00006b00ff0677ac */ /* 0x000ea20008000a00 */
[----:B0-----:R-:W-:-:S13]  /*0050*/  ISETP.NE.AND P0, PT, R8, RZ, PT ;  /* 0x000000ff0800720c */ /* 0x001fda0003f05270 */
[----:B------:R-:W0:Y:S01]  /*0060*/  @!P0 S2R R3, SR_CgaCtaId ;  /* 0x0000000000038919 */ /* 0x000e220000008800 */
[----:B------:R-:W-:-:S04]  /*0070*/  @!P0 MOV R0, 0x400 ;  /* 0x0000040000008802 */ /* 0x000fc80000000f00 */
[----:B0-----:R-:W-:-:S05]  /*0080*/  @!P0 LEA R0, R3, R0, 0x18 ;  /* 0x0000000003008211 */ /* 0x001fca00078ec0ff */
[----:B------:R0:W-:Y:S01]  /*0090*/  @!P0 STS.64 [R0], RZ ;  /* 0x000000ff00008388 */ /* 0x0001e20000000a00 */
[----:B------:R-:W-:Y:S01]  /*00a0*/  BAR.SYNC.DEFER_BLOCKING 0x0 ;  /* 0x0000000000007b1d */ /* 0x000fe20000010000 */
[----:B-1----:R-:W-:-:S13]  /*00b0*/  ISETP.GE.AND P0, PT, R8, UR4, PT ;  /* 0x0000000408007c0c */ /* 0x002fda000bf06270 */
[----:B0-2---:R-:W-:Y:S05]  /*00c0*/  @P0 BRA `(.L_x_1) ;  /* 0x0000000000640947 */ /* 0x005fea0003800000 */
[----:B------:R-:W0:Y:S01]  /*00d0*/  S2R R3, SR_CgaCtaId ;  /* 0x0000000000037919 */ /* 0x000e220000008800 */
[----:B------:R-:W1:Y:S01]  /*00e0*/  LDC R9, c[0x0][0x360] ;  /* 0x0000d800ff097b82 */ /* 0x000e620000000800 */
[----:B------:R-:W-:Y:S01]  /*00f0*/  MOV R0, 0x400 ;  /* 0x0000040000007802 */ /* 0x000fe20000000f00 */
[----:B------:R-:W-:-:S03]  /*0100*/  IMAD.MOV.U32 R6, RZ, RZ, R8 ;  /* 0x000000ffff067224 */ /* 0x000fc600078e0008 */
[----:B0-----:R-:W-:-:S07]  /*0110*/  LEA R11, R3, R0, 0x18 ;  /* 0x00000000030b7211 */ /* 0x001fce00078ec0ff */
.L_x_5:
[----:B------:R-:W0:Y:S02]  /*0120*/  LDC.64 R2, c[0x0][0x380] ;  /* 0x0000e000ff027b82 */ /* 0x000e240000000a00 */
[----:B0-----:R-:W-:-:S06]  /*0130*/  IMAD.WIDE R2, R6, 0x4, R2 ;  /* 0x0000000406027825 */ /* 0x001fcc00078e0202 */
[----:B------:R-:W2:Y:S01]  /*0140*/  LDG.E R2, desc[UR6][R2.64] ;  /* 0x0000000602027981 */ /* 0x000ea2000c1e1900 */
[----:B------:R-:W-:Y:S01]  /*0150*/  IMAD.MOV.U32 R5, RZ, RZ, -0x80000000 ;  /* 0x80000000ff057424 */ /* 0x000fe200078e00ff */
[----:B------:R-:W-:Y:S01]  /*0160*/  SHF.R.S32.HI R0, RZ, 0x1f, R6 ;  /* 0x0000001fff007819 */ /* 0x000fe20000011406 */
[----:B------:R-:W-:Y:S01]  /*0170*/  BSSY.RECONVERGENT B1, `(.L_x_2) ;  /* 0x000000a000017945 */ /* 0x000fe20003800200 */
[----:B--2---:R-:W-:-:S04]  /*0180*/  ISETP.GT.AND P0, PT, R2, -0x1, PT ;  /* 0xffffffff0200780c */ /* 0x004fc80003f04270 */
[----:B------:R-:W-:-:S04]  /*0190*/  SEL R5, R5, 0xffffffff, P0 ;  /* 0xffffffff05057807 */ /* 0x000fc80000000000 */
[----:B------:R-:W-:-:S07]  /*01a0*/  LOP3.LUT R7, R0, R5, R2, 0xf6, !PT ;  /* 0x0000000500077212 */ /* 0x000fce00078ef602 */
.L_x_4:
[----:B------:R-:W0:Y:S02]  /*01b0*/  LDS.64 R4, [R11] ;  /* 0x000000000b047984 */ /* 0x000e240000000a00 */
[----:B0-----:R-:W-:-:S04]  /*01c0*/  ISETP.LE.U32.AND P0, PT, R6, R4, PT ;  /* 0x000000040600720c */ /* 0x001fc80003f03070 */
[----:B------:R-:W-:-:S13]  /*01d0*/  ISETP.LE.U32.AND.EX P0, PT, R7, R5, PT, P0 ;  /* 0x000000050700720c */ /* 0x000fda0003f03100 */
[----:B------:R-:W-:Y:S05]  /*01e0*/  @P0 BRA `(.L_x_3) ;  /* 0x0000000000080947 */ /* 0x000fea0003800000 */
[----:B------:R-:W0:Y:S02]  /*01f0*/  ATOMS.CAST.SPIN.64 P0, [R11], R4, R6 ;  /* 0x000000040b00758d */ /* 0x000e240001800406 */
[----:B0-----:R-:W-:Y:S05]  /*0200*/  @!P0 BRA `(.L_x_4) ;  /* 0xfffffffc00e88947 */ /* 0x001fea000383ffff */
.L_x_3:
[----:B------:R-:W-:Y:S05]  /*0210*/  BSYNC.RECONVERGENT B1 ;  /* 0x0000000000017941 */ /* 0x000fea0003800200 */
.L_x_2:
[----:B------:R-:W0:Y:S01]  /*0220*/  LDCU UR4, c[0x0][0x390] ;  /* 0x00007200ff0477ac */ /* 0x000e220008000800 */
[----:B-1----:R-:W-:-:S05]  /*0230*/  IMAD.IADD R6, R9, 0x1, R6 ;  /* 0x0000000109067824 */ /* 0x002fca00078e0206 */
[----:B0-----:R-:W-:-:S13]  /*0240*/  ISETP.GE.AND P0, PT, R6, UR4, PT ;  /* 0x0000000406007c0c */ /* 0x001fda000bf06270 */
[----:B------:R-:W-:Y:S05]  /*0250*/  @!P0 BRA `(.L_x_5) ;  /* 0xfffffffc00b08947 */ /* 0x000fea000383ffff */
.L_x_1:
[----:B------:R-:W-:Y:S05]  /*0260*/  BSYNC.RECONVERGENT B0 ;  /* 0x0000000000007941 */ /* 0x000fea0003800200 */
.L_x_0:
[----:B------:R-:W-:Y:S01]  /*0270*/  BAR.SYNC.DEFER_BLOCKING 0x0 ;  /* 0x0000000000007b1d */ /* 0x000fe20000010000 */
[----:B------:R-:W-:-:S13]  /*0280*/  ISETP.NE.AND P0, PT, R8, RZ, PT ;  /* 0x000000ff0800720c */ /* 0x000fda0003f05270 */
[----:B------:R-:W-:Y:S05]  /*0290*/  @P0 EXIT ;  /* 0x000000000000094d */ /* 0x000fea0003800000 */
[----:B------:R-:W0:Y:S01]  /*02a0*/  S2UR UR5, SR_CgaCtaId ;  /* 0x00000000000579c3 */ /* 0x000e220000008800 */
[----:B------:R-:W-:Y:S01]  /*02b0*/  UMOV UR4, 0x400 ;  /* 0x0000040000047882 */ /* 0x000fe20000000000 */
[----:B------:R-:W-:Y:S02]  /*02c0*/  IMAD.MOV.U32 R5, RZ, RZ, -0x80000000 ;  /* 0x80000000ff057424 */ /* 0x000fe400078e00ff */
[----:B------:R-:W-:-:S04]  /*02d0*/  IMAD.MOV.U32 R11, RZ, RZ, -0x800000 ;  /* 0xff800000ff0b7424 */ /* 0x000fc800078e00ff */
[----:B------:R-:W1:Y:S08]  /*02e0*/  LDC R13, c[0x0][0x394] ;  /* 0x0000e500ff0d7b82 */ /* 0x000e700000000800 */
[----:B------:R-:W1:Y:S01]  /*02f0*/  LDC.64 R6, c[0x0][0x388] ;  /* 0x0000e200ff067b82 */ /* 0x000e620000000a00 */
[----:B0-----:R-:W-:-:S09]  /*0300*/  ULEA UR4, UR5, UR4, 0x18 ;  /* 0x0000000405047291 */ /* 0x001fd2000f8ec0ff */
[----:B------:R-:W0:Y:S02]  /*0310*/  LDS.64 R2, [UR4] ;  /* 0x00000004ff027984 */ /* 0x000e240008000a00 */
[----:B------:R-:W2:Y:S01]  /*0320*/  LDCU.64 UR4, c[0x0][0x380] ;  /* 0x00007000ff0477ac */ /* 0x000ea20008000a00 */
[C---:B0-----:R-:W-:Y:S01]  /*0330*/  ISETP.GT.U32.AND P0, PT, R2.reuse, -0x1, PT ;  /* 0xffffffff0200780c */ /* 0x041fe20003f04070 */
[C---:B------:R-:W-:Y:S01]  /*0340*/  IMAD.SHL.U32 R4, R2.reuse, 0x4, RZ ;  /* 0x0000000402047824 */ /* 0x040fe200078e00ff */
[----:B------:R-:W-:Y:S02]  /*0350*/  SHF.L.U64.HI R0, R2, 0x2, R3 ;  /* 0x0000000202007819 */ /* 0x000fe40000010203 */
[----:B------:R-:W-:Y:S02]  /*0360*/  ISETP.GT.AND.EX P0, PT, R3, -0x1, PT, P0 ;  /* 0xffffffff0300780c */ /* 0x000fe40003f04300 */
[----:B------:R-:W-:Y:S02]  /*0370*/  LOP3.LUT R4, R4, 0xfffffffc, RZ, 0xc0, !PT ;  /* 0xfffffffc04047812 */ /* 0x000fe400078ec0ff */
[----:B------:R-:W-:-:S02]  /*0380*/  SEL R2, R5, 0xffffffff, !P0 ;  /* 0xffffffff05027807 */ /* 0x000fc40004000000 */
[----:B------:R-:W-:Y:S02]  /*0390*/  LOP3.LUT R0, R0, 0x3, RZ, 0xc0, !PT ;  /* 0x0000000300007812 */ /* 0x000fe400078ec0ff */
[----:B--2---:R-:W-:Y:S02]  /*03a0*/  IADD3 R4, P0, PT, R4, UR4, RZ ;  /* 0x0000000404047c10 */ /* 0x004fe4000ff1e0ff */
[----:B------:R-:W-:Y:S01]  /*03b0*/  LOP3.LUT R9, R2, R3, RZ, 0x3c, !PT ;  /* 0x0000000302097212 */ /* 0x000fe200078e3cff */
[----:B-1----:R-:W-:Y:S01]  /*03c0*/  IMAD.WIDE R2, R13, 0x4, R6 ;  /* 0x000000040d027825 */ /* 0x002fe200078e0206 */
[----:B------:R-:W-:-:S05]  /*03d0*/  IADD3.X R5, PT, PT, R0, UR5, RZ, P0, !PT ;  /* 0x0000000500057c10 */ /* 0x000fca00087fe4ff */
[----:B------:R-:W-:Y:S04]  /*03e0*/  STG.E desc[UR6][R4.64], R11 ;  /* 0x0000000b04007986 */ /* 0x000fe8000c101906 */
[----:B------:R-:W-:Y:S01]  /*03f0*/  STG.E desc[UR6][R2.64], R9 ;  /* 0x0000000902007986 */ /* 0x000fe2000c101906 */
[----:B------:R-:W-:Y:S05]  /*0400*/  EXIT ;  /* 0x000000000000794d */ /* 0x000fea0003800000 */
.L_x_6:
[----:B------:R-:W-:-:S00]  /*0410*/  BRA `(.L_x_6) ;  /* 0xfffffffc00fc7947 */ /* 0x000fc0000383ffff */
[----:B------:R-:W-:-:S00]  /*0420*/  NOP ;  /* 0x0000000000007918 */ /* 0x000fc00000000000 */
        /* <DEDUP_REMOVED lines=13> */
.L_x_7:


//--------------------- .nv.shared._Z4pickPfS_ii  --------------------------
	.section	.nv.shared._Z4pickPfS_ii,"aw",@nobits
	.sectionflags	@""
	.align	8
.nv.shared._Z4pickPfS_ii:
	.zero		1032


//--------------------- .nv.shared.reserved.0     --------------------------
	.section	.nv.shared.reserved.0,"aw",@nobits
	.weak		__nv_reservedSMEM_offset_0_alias
	.size		__nv_reservedSMEM_offset_0_alias, 0, 64
	.other		__nv_reservedSMEM_offset_0_alias,@"STO_CUDA_RESERVED_SHARED STV_DEFAULT"
__nv_reservedSMEM_offset_0_alias:
	.zero		0
	.zero		64


//--------------------- .nv.constant0._Z4pickPfS_ii --------------------------
	.section	.nv.constant0._Z4pickPfS_ii,"a",@progbits
	.sectionflags	@""
	.align	4
.nv.constant0._Z4pickPfS_ii:
	.zero		920


//--------------------- SYMBOLS --------------------------

	.type		.nv.reservedSmem.offset0,@object
	.size		.nv.reservedSmem.offset0,0x4
	.type		.nv.reservedSmem.cap,@object
	.size		.nv.reservedSmem.cap,0x4
